	.headerflags	@"EF_CUDA_TEXMODE_UNIFIED EF_CUDA_64BIT_ADDRESS EF_CUDA_ACCELERATORS EF_CUDA_SM90 EF_CUDA_VIRTUAL_SM(EF_CUDA_SM90)"
	.elftype	@"ET_EXEC"


//--------------------- .nv.info                  --------------------------
	.section	.nv.info,"",@"SHT_CUDA_INFO"
	.align	4


	//----- nvinfo : EIATTR_REGCOUNT
	.align		4
        /*0000*/ 	.byte	0x04, 0x2f
        /*0002*/ 	.short	(.L_1 - .L_0)
	.align		4
.L_0:
        /*0004*/ 	.word	index@(triton_poi_fused_clone_27)
        /*0008*/ 	.word	0x00000017


	//----- nvinfo : EIATTR_MIN_STACK_SIZE
	.align		4
.L_1:
        /*000c*/ 	.byte	0x04, 0x12
        /*000e*/ 	.short	(.L_3 - .L_2)
	.align		4
.L_2:
        /*0010*/ 	.word	index@(triton_poi_fused_clone_27)
        /*0014*/ 	.word	0x00000000


	//----- nvinfo : EIATTR_FRAME_SIZE
	.align		4
.L_3:
        /*0018*/ 	.byte	0x04, 0x11
        /*001a*/ 	.short	(.L_5 - .L_4)
	.align		4
.L_4:
        /*001c*/ 	.word	index@(triton_poi_fused_clone_27)
        /*0020*/ 	.word	0x00000000


	//----- nvinfo : EIATTR_MIN_STACK_SIZE
	.align		4
.L_5:
        /*0024*/ 	.byte	0x04, 0x12
        /*0026*/ 	.short	(.L_7 - .L_6)
	.align		4
.L_6:
        /*0028*/ 	.word	index@(triton_poi_fused_clone_27)
        /*002c*/ 	.word	0x00000000
.L_7:


//--------------------- .nv.info.triton_poi_fused_clone_27 --------------------------
	.section	.nv.info.triton_poi_fused_clone_27,"",@"SHT_CUDA_INFO"
	.sectionflags	@""
	.align	4


	//----- nvinfo : EIATTR_CUDA_API_VERSION
	.align		4
        /*0000*/ 	.byte	0x04, 0x37
        /*0002*/ 	.short	(.L_9 - .L_8)
.L_8:
        /*0004*/ 	.word	0x0000007c


	//----- nvinfo : EIATTR_KPARAM_INFO
	.align		4
.L_9:
        /*0008*/ 	.byte	0x04, 0x17
        /*000a*/ 	.short	(.L_11 - .L_10)
.L_10:
        /*000c*/ 	.word	0x00000000
        /*0010*/ 	.short	0x0004
        /*0012*/ 	.short	0x001c
        /*0014*/ 	.byte	0x00, 0xf0, 0x11, 0x00


	//----- nvinfo : EIATTR_KPARAM_INFO
	.align		4
.L_11:
        /*0018*/ 	.byte	0x04, 0x17
        /*001a*/ 	.short	(.L_13 - .L_12)
.L_12:
        /*001c*/ 	.word	0x00000000
        /*0020*/ 	.short	0x0003
        /*0022*/ 	.short	0x0018
        /*0024*/ 	.byte	0x00, 0xf0, 0x11, 0x00


	//----- nvinfo : EIATTR_KPARAM_INFO
	.align		4
.L_13:
        /*0028*/ 	.byte	0x04, 0x17
        /*002a*/ 	.short	(.L_15 - .L_14)
.L_14:
        /*002c*/ 	.word	0x00000000
        /*0030*/ 	.short	0x0002
        /*0032*/ 	.short	0x0010
        /*0034*/ 	.byte	0x00, 0xf4, 0x21, 0x00


	//----- nvinfo : EIATTR_KPARAM_INFO
	.align		4
.L_15:
        /*0038*/ 	.byte	0x04, 0x17
        /*003a*/ 	.short	(.L_17 - .L_16)
.L_16:
        /*003c*/ 	.word	0x00000000
        /*0040*/ 	.short	0x0001
        /*0042*/ 	.short	0x0008
        /*0044*/ 	.byte	0x00, 0xf4, 0x21, 0x00


	//----- nvinfo : EIATTR_KPARAM_INFO
	.align		4
.L_17:
        /*0048*/ 	.byte	0x04, 0x17
        /*004a*/ 	.short	(.L_19 - .L_18)
.L_18:
        /*004c*/ 	.word	0x00000000
        /*0050*/ 	.short	0x0000
        /*0052*/ 	.short	0x0000
        /*0054*/ 	.byte	0x00, 0xf4, 0x21, 0x00


	//----- nvinfo : EIATTR_SPARSE_MMA_MASK
	.align		4
.L_19:
        /*0058*/ 	.byte	0x03, 0x50
        /*005a*/ 	.short	0x0000


	//----- nvinfo : EIATTR_MAXREG_COUNT
	.align		4
        /*005c*/ 	.byte	0x03, 0x1b
        /*005e*/ 	.short	0x00ff


	//----- nvinfo : EIATTR_EXIT_INSTR_OFFSETS
	.align		4
        /*0060*/ 	.byte	0x04, 0x1c
        /*0062*/ 	.short	(.L_21 - .L_20)


	//   ....[0]....
.L_20:
        /*0064*/ 	.word	0x00000430


	//   ....[1]....
        /*0068*/ 	.word	0x000004d0


	//----- nvinfo : EIATTR_REQNTID
	.align		4
.L_21:
        /*006c*/ 	.byte	0x04, 0x10
        /*006e*/ 	.short	(.L_23 - .L_22)
.L_22:
        /*0070*/ 	.word	0x00000080
        /*0074*/ 	.word	0x00000001
        /*0078*/ 	.word	0x00000001


	//----- nvinfo : EIATTR_CBANK_PARAM_SIZE
	.align		4
.L_23:
        /*007c*/ 	.byte	0x03, 0x19
        /*007e*/ 	.short	0x0020


	//----- nvinfo : EIATTR_PARAM_CBANK
	.align		4
        /*0080*/ 	.byte	0x04, 0x0a
        /*0082*/ 	.short	(.L_25 - .L_24)
	.align		4
.L_24:
        /*0084*/ 	.word	index@(.nv.constant0.triton_poi_fused_clone_27)
        /*0088*/ 	.short	0x0210
        /*008a*/ 	.short	0x0020


	//----- nvinfo : EIATTR_SW_WAR
	.align		4
.L_25:
        /*008c*/ 	.byte	0x04, 0x36
        /*008e*/ 	.short	(.L_27 - .L_26)
.L_26:
        /*0090*/ 	.word	0x00000008
.L_27:


//--------------------- .nv.callgraph             --------------------------
	.section	.nv.callgraph,"",@"SHT_CUDA_CALLGRAPH"
	.align	4
	.sectionentsize	8
	.align		4
        /*0000*/ 	.word	0x00000000
	.align		4
        /*0004*/ 	.word	0xffffffff
	.align		4
        /*0008*/ 	.word	0x00000000
	.align		4
        /*000c*/ 	.word	0xfffffffe
	.align		4
        /*0010*/ 	.word	0x00000000
	.align		4
        /*0014*/ 	.word	0xfffffffd
	.align		4
        /*0018*/ 	.word	0x00000000
	.align		4
        /*001c*/ 	.word	0xfffffffc


//--------------------- .text.triton_poi_fused_clone_27 --------------------------
	.section	.text.triton_poi_fused_clone_27,"ax",@progbits
	.sectionflags	@"SHF_BARRIERS=1"
	.align	128
        .global         triton_poi_fused_clone_27
        .type           triton_poi_fused_clone_27,@function
        .size           triton_poi_fused_clone_27,(.L_x_1 - triton_poi_fused_clone_27)
        .other          triton_poi_fused_clone_27,@"STO_CUDA_ENTRY STV_DEFAULT"
triton_poi_fused_clone_27:
.text.triton_poi_fused_clone_27:
[----:B------:R-:W0:Y:S02]  /*0000*/  LDC R1, c[0x0][0x28] ;  /* 0x00000a00ff017b82 */ /* 0x000e240000000800 */
[----:B------:R-:W1:Y:S01]  /*0010*/  S2R R2, SR_TID.X ;  /* 0x0000000000027919 */ /* 0x000e620000002100 */
[----:B------:R-:W-:Y:S01]  /*0020*/  ULDC.64 UR6, c[0x0][0x208] ;  /* 0x0000820000067ab9 */ /* 0x000fe20000000a00 */
[----:B------:R-:W2:Y:S01]  /*0030*/  S2R R3, SR_CTAID.X ;  /* 0x0000000000037919 */ /* 0x000ea20000002500 */
[----:B------:R-:W3:Y:S01]  /*0040*/  S2R R12, SR_CTAID.Y ;  /* 0x00000000000c7919 */ /* 0x000ee20000002600 */
[----:B-1----:R-:W-:Y:S01]  /*0050*/  SHF.R.U32.HI R13, RZ, 0x2, R2 ;  /* 0x00000002ff0d7819 */ /* 0x002fe20000011602 */
[----:B--2---:R-:W-:Y:S01]  /*0060*/  IMAD.SHL.U32 R0, R3, 0x20, RZ ;  /* 0x0000002003007824 */ /* 0x004fe200078e00ff */
[----:B------:R-:W-:Y:S01]  /*0070*/  SHF.R.S32.HI R6, RZ, 0x1a, R3 ;  /* 0x0000001aff067819 */ /* 0x000fe20000011403 */
[----:B------:R-:W-:Y:S01]  /*0080*/  IMAD.SHL.U32 R3, R2, 0x4, RZ ;  /* 0x0000000402037824 */ /* 0x000fe200078e00ff */
[----:B------:R-:W-:Y:S01]  /*0090*/  LOP3.LUT R13, R13, 0x1f, RZ, 0xc0, !PT ;  /* 0x0000001f0d0d7812 */ /* 0x000fe200078ec0ff */
[----:B---3--:R-:W-:Y:S01]  /*00a0*/  IMAD.SHL.U32 R12, R12, 0x10, RZ ;  /* 0x000000100c0c7824 */ /* 0x008fe200078e00ff */
[----:B------:R-:W-:-:S02]  /*00b0*/  SGXT R6, R6, 0x1 ;  /* 0x000000010606781a */ /* 0x000fc40000000200 */
[----:B------:R-:W-:Y:S02]  /*00c0*/  LOP3.LUT R5, R0, R13, RZ, 0xfc, !PT ;  /* 0x0000000d00057212 */ /* 0x000fe400078efcff */
[----:B------:R-:W-:Y:S02]  /*00d0*/  LOP3.LUT R4, R12, 0xc, R3, 0xf8, !PT ;  /* 0x0000000c0c047812 */ /* 0x000fe400078ef803 */
[----:B------:R-:W-:Y:S02]  /*00e0*/  LEA.HI R8, R6, R5, RZ, 0x6 ;  /* 0x0000000506087211 */ /* 0x000fe400078f30ff */
[----:B------:R-:W-:Y:S01]  /*00f0*/  ISETP.GE.AND P0, PT, R4, 0x10, PT ;  /* 0x000000100400780c */ /* 0x000fe20003f06270 */
[----:B------:R-:W1:Y:S01]  /*0100*/  LDC.64 R6, c[0x0][0x210] ;  /* 0x00008400ff067b82 */ /* 0x000e620000000a00 */
[----:B------:R-:W-:Y:S02]  /*0110*/  LOP3.LUT R10, R8, 0x3fffffc0, RZ, 0xc0, !PT ;  /* 0x3fffffc0080a7812 */ /* 0x000fe400078ec0ff */
[----:B------:R-:W-:-:S03]  /*0120*/  SHF.R.S32.HI R8, RZ, 0x6, R8 ;  /* 0x00000006ff087819 */ /* 0x000fc60000011408 */
[----:B------:R-:W-:Y:S01]  /*0130*/  IMAD.IADD R10, R5, 0x1, -R10 ;  /* 0x00000001050a7824 */ /* 0x000fe200078e0a0a */
[----:B------:R-:W-:-:S05]  /*0140*/  SHF.R.U32.HI R5, RZ, 0x2, R4 ;  /* 0x00000002ff057819 */ /* 0x000fca0000011604 */
[----:B------:R-:W2:Y:S01]  /*0150*/  @!P0 LDC.64 R14, c[0x0][0x218] ;  /* 0x00008600ff0e8b82 */ /* 0x000ea20000000a00 */
[----:B------:R-:W-:Y:S01]  /*0160*/  IMAD R5, R5, 0xe4c40, R10 ;  /* 0x000e4c4005057824 */ /* 0x000fe200078e020a */
[----:B------:R-:W-:-:S04]  /*0170*/  CS2R R10, SRZ ;  /* 0x00000000000a7805 */ /* 0x000fc8000001ff00 */
[----:B------:R-:W-:-:S05]  /*0180*/  LEA R5, R5, 0x1d55c, 0x2 ;  /* 0x0001d55c05057811 */ /* 0x000fca00078e10ff */
[----:B------:R-:W-:Y:S01]  /*0190*/  IMAD R5, R8, 0xf20, R5 ;  /* 0x00000f2008057824 */ /* 0x000fe200078e0205 */
[----:B------:R-:W-:-:S03]  /*01a0*/  CS2R R8, SRZ ;  /* 0x0000000000087805 */ /* 0x000fc6000001ff00 */
[----:B-1----:R-:W-:Y:S01]  /*01b0*/  IMAD.WIDE R16, R5, 0x4, R6 ;  /* 0x0000000405107825 */ /* 0x002fe200078e0206 */
[----:B------:R-:W-:Y:S02]  /*01c0*/  CS2R R4, SRZ ;  /* 0x0000000000047805 */ /* 0x000fe4000001ff00 */
[----:B------:R-:W-:-:S06]  /*01d0*/  CS2R R6, SRZ ;  /* 0x0000000000067805 */ /* 0x000fcc000001ff00 */
[----:B------:R-:W3:Y:S04]  /*01e0*/  @!P0 LDG.E.EL.128 R4, desc[UR6][R16.64] ;  /* 0x0000000610048981 */ /* 0x000ee8000c2e1d00 */
[----:B--2---:R1:W3:Y:S01]  /*01f0*/  @!P0 LDG.E.EL.128 R8, desc[UR6][R14.64] ;  /* 0x000000060e088981 */ /* 0x0042e2000c2e1d00 */
[----:B------:R-:W2:Y:S01]  /*0200*/  S2UR UR5, SR_CgaCtaId ;  /* 0x00000000000579c3 */ /* 0x000ea20000008800 */
[----:B------:R-:W-:Y:S01]  /*0210*/  IMAD.SHL.U32 R18, R2, 0x80, RZ ;  /* 0x0000008002127824 */ /* 0x000fe200078e00ff */
[----:B------:R-:W-:-:S04]  /*0220*/  UMOV UR4, 0x400 ;  /* 0x0000040000047882 */ /* 0x000fc80000000000 */
[----:B------:R-:W-:-:S04]  /*0230*/  LOP3.LUT R18, R18, 0x180, RZ, 0xc0, !PT ;  /* 0x0000018012127812 */ /* 0x000fc800078ec0ff */
[C---:B-1----:R-:W-:Y:S02]  /*0240*/  LOP3.LUT R14, R18.reuse, 0x20, RZ, 0xfc, !PT ;  /* 0x00000020120e7812 */ /* 0x042fe400078efcff */
[C---:B------:R-:W-:Y:S02]  /*0250*/  LOP3.LUT R15, R18.reuse, 0x40, RZ, 0xfc, !PT ;  /* 0x00000040120f7812 */ /* 0x040fe400078efcff */
[C---:B------:R-:W-:Y:S02]  /*0260*/  LOP3.LUT R13, R18.reuse, R13, RZ, 0xfc, !PT ;  /* 0x0000000d120d7212 */ /* 0x040fe400078efcff */
[----:B------:R-:W-:Y:S01]  /*0270*/  LOP3.LUT R17, R18, 0x60, RZ, 0xfc, !PT ;  /* 0x0000006012117812 */ /* 0x000fe200078efcff */
[----:B--2---:R-:W-:-:S06]  /*0280*/  UPRMT UR4, UR5, 0x654, UR4 ;  /* 0x0000065405047896 */ /* 0x004fcc0008000004 */
[----:B------:R-:W-:Y:S02]  /*0290*/  LEA.HI R18, R18, UR4, RZ, 0x1d ;  /* 0x0000000412127c11 */ /* 0x000fe4000f8fe8ff */
[----:B------:R-:W-:Y:S02]  /*02a0*/  LEA.HI R14, R14, UR4, RZ, 0x1d ;  /* 0x000000040e0e7c11 */ /* 0x000fe4000f8fe8ff */
[----:B------:R-:W-:Y:S02]  /*02b0*/  LEA.HI R16, R15, UR4, RZ, 0x1d ;  /* 0x000000040f107c11 */ /* 0x000fe4000f8fe8ff */
[----:B------:R-:W-:Y:S01]  /*02c0*/  LEA.HI R20, R17, UR4, RZ, 0x1d ;  /* 0x0000000411147c11 */ /* 0x000fe2000f8fe8ff */
[C---:B------:R-:W-:Y:S02]  /*02d0*/  IMAD R15, R13.reuse, 0x4, R18 ;  /* 0x000000040d0f7824 */ /* 0x040fe400078e0212 */
[C---:B------:R-:W-:Y:S02]  /*02e0*/  IMAD R14, R13.reuse, 0x4, R14 ;  /* 0x000000040d0e7824 */ /* 0x040fe400078e020e */
[----:B------:R-:W-:-:S02]  /*02f0*/  IMAD R17, R13, 0x4, R16 ;  /* 0x000000040d117824 */ /* 0x000fc400078e0210 */
[----:B------:R-:W-:Y:S01]  /*0300*/  IMAD R20, R13, 0x4, R20 ;  /* 0x000000040d147824 */ /* 0x000fe200078e0214 */
[----:B------:R-:W-:-:S04]  /*0310*/  SHF.R.U32.HI R19, RZ, 0x3, R2 ;  /* 0x00000003ff137819 */ /* 0x000fc80000011602 */
[----:B------:R-:W-:-:S04]  /*0320*/  SGXT.U32 R19, R19, 0x4 ;  /* 0x000000041313781a */ /* 0x000fc80000000000 */
[----:B------:R-:W-:Y:S02]  /*0330*/  LOP3.LUT R12, R12, R19, RZ, 0xfc, !PT ;  /* 0x000000130c0c7212 */ /* 0x000fe400078efcff */
[----:B------:R-:W-:Y:S02]  /*0340*/  SHF.R.U32.HI R13, RZ, 0x1, R2 ;  /* 0x00000001ff0d7819 */ /* 0x000fe40000011602 */
[----:B------:R-:W-:Y:S01]  /*0350*/  ISETP.GE.AND P0, PT, R12, 0x10, PT ;  /* 0x000000100c00780c */ /* 0x000fe20003f06270 */
[----:B------:R-:W-:Y:S01]  /*0360*/  IMAD.SHL.U32 R2, R2, 0x10, RZ ;  /* 0x0000001002027824 */ /* 0x000fe200078e00ff */
[----:B------:R-:W-:-:S04]  /*0370*/  LOP3.LUT R13, R13, 0x3c, RZ, 0xc0, !PT ;  /* 0x0000003c0d0d7812 */ /* 0x000fc800078ec0ff */
[----:B------:R-:W-:-:S04]  /*0380*/  LOP3.LUT R2, R2, 0x7f0, RZ, 0xc0, !PT ;  /* 0x000007f002027812 */ /* 0x000fc800078ec0ff */
[----:B------:R-:W-:Y:S01]  /*0390*/  IADD3 R13, R2, UR4, R13 ;  /* 0x00000004020d7c10 */ /* 0x000fe2000fffe00d */
[----:B---3--:R-:W-:Y:S01]  /*03a0*/  FADD R4, R8, R4 ;  /* 0x0000000408047221 */ /* 0x008fe20000000000 */
[----:B------:R-:W-:Y:S01]  /*03b0*/  FADD R5, R9, R5 ;  /* 0x0000000509057221 */ /* 0x000fe20000000000 */
[----:B------:R-:W-:Y:S01]  /*03c0*/  FADD R6, R10, R6 ;  /* 0x000000060a067221 */ /* 0x000fe20000000000 */
[----:B------:R-:W-:Y:S02]  /*03d0*/  FADD R7, R11, R7 ;  /* 0x000000070b077221 */ /* 0x000fe40000000000 */
[----:B------:R1:W-:Y:S04]  /*03e0*/  STS [R15], R4 ;  /* 0x000000040f007388 */ /* 0x0003e80000000800 */
[----:B------:R1:W-:Y:S04]  /*03f0*/  STS [R14+0x80], R5 ;  /* 0x000080050e007388 */ /* 0x0003e80000000800 */
[----:B------:R1:W-:Y:S04]  /*0400*/  STS [R17+0x100], R6 ;  /* 0x0001000611007388 */ /* 0x0003e80000000800 */
[----:B------:R1:W-:Y:S01]  /*0410*/  STS [R20+0x180], R7 ;  /* 0x0001800714007388 */ /* 0x0003e20000000800 */
[----:B------:R-:W-:Y:S06]  /*0420*/  BAR.SYNC.DEFER_BLOCKING 0x0 ;  /* 0x0000000000007b1d */ /* 0x000fec0000010000 */
[----:B-1----:R-:W-:Y:S05]  /*0430*/  @P0 EXIT ;  /* 0x000000000000094d */ /* 0x002fea0003800000 */
[----:B------:R-:W-:Y:S01]  /*0440*/  LDS R4, [R13] ;  /* 0x000000000d047984 */ /* 0x000fe20000000800 */
[----:B------:R-:W0:Y:S01]  /*0450*/  LDC.64 R8, c[0x0][0x220] ;  /* 0x00008800ff087b82 */ /* 0x000e220000000a00 */
[----:B------:R-:W-:Y:S02]  /*0460*/  LOP3.LUT R3, R0, 0x1c, R3, 0xf8, !PT ;  /* 0x0000001c00037812 */ /* 0x000fe400078ef803 */
[----:B------:R-:W-:Y:S03]  /*0470*/  LDS R5, [R13+0x4] ;  /* 0x000004000d057984 */ /* 0x000fe60000000800 */
[----:B------:R-:W-:Y:S01]  /*0480*/  IMAD R3, R12, 0x1000, R3 ;  /* 0x000010000c037824 */ /* 0x000fe200078e0203 */
[----:B------:R-:W-:Y:S04]  /*0490*/  LDS R6, [R13+0x8] ;  /* 0x000008000d067984 */ /* 0x000fe80000000800 */
[----:B------:R-:W1:Y:S01]  /*04a0*/  LDS R7, [R13+0xc] ;  /* 0x00000c000d077984 */ /* 0x000e620000000800 */
[----:B0-----:R-:W-:-:S05]  /*04b0*/  IMAD.WIDE R2, R3, 0x4, R8 ;  /* 0x0000000403027825 */ /* 0x001fca00078e0208 */
[----:B-1----:R-:W-:Y:S01]  /*04c0*/  STG.E.128 desc[UR6][R2.64], R4 ;  /* 0x0000000402007986 */ /* 0x002fe2000c101d06 */
[----:B------:R-:W-:Y:S05]  /*04d0*/  EXIT ;  /* 0x000000000000794d */ /* 0x000fea0003800000 */
.L_x_0:
[----:B------:R-:W-:-:S00]  /*04e0*/  BRA `(.L_x_0) ;  /* 0xfffffffc00fc7947 */ /* 0x000fc0000383ffff */
[----:B------:R-:W-:-:S00]  /*04f0*/  NOP ;  /* 0x0000000000007918 */ /* 0x000fc00000000000 */
        /* <DEDUP_REMOVED lines=8> */
.L_x_1:


//--------------------- .nv.shared.triton_poi_fused_clone_27 --------------------------
	.section	.nv.shared.triton_poi_fused_clone_27,"aw",@nobits
	.sectionflags	@""
	.align	16
	.zero		1024


//--------------------- .nv.constant0.triton_poi_fused_clone_27 --------------------------
	.section	.nv.constant0.triton_poi_fused_clone_27,"a",@progbits
	.sectionflags	@""
	.align	4
.nv.constant0.triton_poi_fused_clone_27:
	.zero		560
